	.headerflags	@"EF_CUDA_TEXMODE_UNIFIED EF_CUDA_64BIT_ADDRESS EF_CUDA_ACCELERATORS EF_CUDA_SM90 EF_CUDA_VIRTUAL_SM(EF_CUDA_SM90)"
	.elftype	@"ET_EXEC"


//--------------------- .nv.info                  --------------------------
	.section	.nv.info,"",@"SHT_CUDA_INFO"
	.align	4


	//----- nvinfo : EIATTR_REGCOUNT
	.align		4
        /*0000*/ 	.byte	0x04, 0x2f
        /*0002*/ 	.short	(.L_3 - .L_2)
	.align		4
.L_2:
        /*0004*/ 	.word	index@(triton_poi_fused__native_batch_norm_legit_no_training_relu_5)
        /*0008*/ 	.word	0x00000026


	//----- nvinfo : EIATTR_MIN_STACK_SIZE
	.align		4
.L_3:
        /*000c*/ 	.byte	0x04, 0x12
        /*000e*/ 	.short	(.L_5 - .L_4)
	.align		4
.L_4:
        /*0010*/ 	.word	index@(triton_poi_fused__native_batch_norm_legit_no_training_relu_5)
        /*0014*/ 	.word	0x00000000


	//----- nvinfo : EIATTR_FRAME_SIZE
	.align		4
.L_5:
        /*0018*/ 	.byte	0x04, 0x11
        /*001a*/ 	.short	(.L_7 - .L_6)
	.align		4
.L_6:
        /*001c*/ 	.word	index@(triton_poi_fused__native_batch_norm_legit_no_training_relu_5)
        /*0020*/ 	.word	0x00000000


	//----- nvinfo : EIATTR_MIN_STACK_SIZE
	.align		4
.L_7:
        /*0024*/ 	.byte	0x04, 0x12
        /*0026*/ 	.short	(.L_9 - .L_8)
	.align		4
.L_8:
        /*0028*/ 	.word	index@(triton_poi_fused__native_batch_norm_legit_no_training_relu_5)
        /*002c*/ 	.word	0x00000000
.L_9:


//--------------------- .nv.info.triton_poi_fused__native_batch_norm_legit_no_training_relu_5 --------------------------
	.section	.nv.info.triton_poi_fused__native_batch_norm_legit_no_training_relu_5,"",@"SHT_CUDA_INFO"
	.sectionflags	@""
	.align	4


	//----- nvinfo : EIATTR_CUDA_API_VERSION
	.align		4
        /*0000*/ 	.byte	0x04, 0x37
        /*0002*/ 	.short	(.L_11 - .L_10)
.L_10:
        /*0004*/ 	.word	0x0000007c


	//----- nvinfo : EIATTR_KPARAM_INFO
	.align		4
.L_11:
        /*0008*/ 	.byte	0x04, 0x17
        /*000a*/ 	.short	(.L_13 - .L_12)
.L_12:
        /*000c*/ 	.word	0x00000000
        /*0010*/ 	.short	0x0006
        /*0012*/ 	.short	0x0030
        /*0014*/ 	.byte	0x00, 0xf0, 0x11, 0x00


	//----- nvinfo : EIATTR_KPARAM_INFO
	.align		4
.L_13:
        /*0018*/ 	.byte	0x04, 0x17
        /*001a*/ 	.short	(.L_15 - .L_14)
.L_14:
        /*001c*/ 	.word	0x00000000
        /*0020*/ 	.short	0x0005
        /*0022*/ 	.short	0x0028
        /*0024*/ 	.byte	0x00, 0xf4, 0x21, 0x00


	//----- nvinfo : EIATTR_KPARAM_INFO
	.align		4
.L_15:
        /*0028*/ 	.byte	0x04, 0x17
        /*002a*/ 	.short	(.L_17 - .L_16)
.L_16:
        /*002c*/ 	.word	0x00000000
        /*0030*/ 	.short	0x0004
        /*0032*/ 	.short	0x0020
        /*0034*/ 	.byte	0x00, 0xf4, 0x21, 0x00


	//----- nvinfo : EIATTR_KPARAM_INFO
	.align		4
.L_17:
        /*0038*/ 	.byte	0x04, 0x17
        /*003a*/ 	.short	(.L_19 - .L_18)
.L_18:
        /*003c*/ 	.word	0x00000000
        /*0040*/ 	.short	0x0003
        /*0042*/ 	.short	0x0018
        /*0044*/ 	.byte	0x00, 0xf4, 0x21, 0x00


	//----- nvinfo : EIATTR_KPARAM_INFO
	.align		4
.L_19:
        /*0048*/ 	.byte	0x04, 0x17
        /*004a*/ 	.short	(.L_21 - .L_20)
.L_20:
        /*004c*/ 	.word	0x00000000
        /*0050*/ 	.short	0x0002
        /*0052*/ 	.short	0x0010
        /*0054*/ 	.byte	0x00, 0xf4, 0x21, 0x00


	//----- nvinfo : EIATTR_KPARAM_INFO
	.align		4
.L_21:
        /*0058*/ 	.byte	0x04, 0x17
        /*005a*/ 	.short	(.L_23 - .L_22)
.L_22:
        /*005c*/ 	.word	0x00000000
        /*0060*/ 	.short	0x0001
        /*0062*/ 	.short	0x0008
        /*0064*/ 	.byte	0x00, 0xf4, 0x21, 0x00


	//----- nvinfo : EIATTR_KPARAM_INFO
	.align		4
.L_23:
        /*0068*/ 	.byte	0x04, 0x17
        /*006a*/ 	.short	(.L_25 - .L_24)
.L_24:
        /*006c*/ 	.word	0x00000000
        /*0070*/ 	.short	0x0000
        /*0072*/ 	.short	0x0000
        /*0074*/ 	.byte	0x00, 0xf4, 0x21, 0x00


	//----- nvinfo : EIATTR_SPARSE_MMA_MASK
	.align		4
.L_25:
        /*0078*/ 	.byte	0x03, 0x50
        /*007a*/ 	.short	0x0000


	//----- nvinfo : EIATTR_MAXREG_COUNT
	.align		4
        /*007c*/ 	.byte	0x03, 0x1b
        /*007e*/ 	.short	0x00ff


	//----- nvinfo : EIATTR_EXIT_INSTR_OFFSETS
	.align		4
        /*0080*/ 	.byte	0x04, 0x1c
        /*0082*/ 	.short	(.L_27 - .L_26)


	//   ....[0]....
.L_26:
        /*0084*/ 	.word	0x00000a50


	//----- nvinfo : EIATTR_REQNTID
	.align		4
.L_27:
        /*0088*/ 	.byte	0x04, 0x10
        /*008a*/ 	.short	(.L_29 - .L_28)
.L_28:
        /*008c*/ 	.word	0x00000080
        /*0090*/ 	.word	0x00000001
        /*0094*/ 	.word	0x00000001


	//----- nvinfo : EIATTR_CBANK_PARAM_SIZE
	.align		4
.L_29:
        /*0098*/ 	.byte	0x03, 0x19
        /*009a*/ 	.short	0x0034


	//----- nvinfo : EIATTR_PARAM_CBANK
	.align		4
        /*009c*/ 	.byte	0x04, 0x0a
        /*009e*/ 	.short	(.L_31 - .L_30)
	.align		4
.L_30:
        /*00a0*/ 	.word	index@(.nv.constant0.triton_poi_fused__native_batch_norm_legit_no_training_relu_5)
        /*00a4*/ 	.short	0x0210
        /*00a6*/ 	.short	0x0034


	//----- nvinfo : EIATTR_SW_WAR
	.align		4
.L_31:
        /*00a8*/ 	.byte	0x04, 0x36
        /*00aa*/ 	.short	(.L_33 - .L_32)
.L_32:
        /*00ac*/ 	.word	0x00000008
.L_33:


//--------------------- .nv.callgraph             --------------------------
	.section	.nv.callgraph,"",@"SHT_CUDA_CALLGRAPH"
	.align	4
	.sectionentsize	8
	.align		4
        /*0000*/ 	.word	0x00000000
	.align		4
        /*0004*/ 	.word	0xffffffff
	.align		4
        /*0008*/ 	.word	0x00000000
	.align		4
        /*000c*/ 	.word	0xfffffffe
	.align		4
        /*0010*/ 	.word	0x00000000
	.align		4
        /*0014*/ 	.word	0xfffffffd
	.align		4
        /*0018*/ 	.word	0x00000000
	.align		4
        /*001c*/ 	.word	0xfffffffc


//--------------------- .nv.constant4             --------------------------
	.section	.nv.constant4,"a",@progbits
	.align	8
	.align		8
.nv.constant4:
        /*0000*/ 	.dword	_$_str
	.align		8
        /*0008*/ 	.dword	_$_str_$_2


//--------------------- .text.triton_poi_fused__native_batch_norm_legit_no_training_relu_5 --------------------------
	.section	.text.triton_poi_fused__native_batch_norm_legit_no_training_relu_5,"ax",@progbits
	.align	128
        .global         triton_poi_fused__native_batch_norm_legit_no_training_relu_5
        .type           triton_poi_fused__native_batch_norm_legit_no_training_relu_5,@function
        .size           triton_poi_fused__native_batch_norm_legit_no_training_relu_5,(.L_x_1 - triton_poi_fused__native_batch_norm_legit_no_training_relu_5)
        .other          triton_poi_fused__native_batch_norm_legit_no_training_relu_5,@"STO_CUDA_ENTRY STV_DEFAULT"
triton_poi_fused__native_batch_norm_legit_no_training_relu_5:
.text.triton_poi_fused__native_batch_norm_legit_no_training_relu_5:
[----:B------:R-:W-:Y:S01]  /*0000*/  LDC R1, c[0x0][0x28] ;  /* 0x00000a00ff017b82 */ /* 0x000fe20000000800 */
[----:B------:R-:W1:Y:S07]  /*0010*/  S2R R0, SR_TID.X ;  /* 0x0000000000007919 */ /* 0x000e6e0000002100 */
[----:B------:R-:W2:Y:S01]  /*0020*/  LDC.64 R16, c[0x0][0x220] ;  /* 0x00008800ff107b82 */ /* 0x000ea20000000a00 */
[----:B------:R-:W-:Y:S01]  /*0030*/  ULDC.64 UR4, c[0x0][0x208] ;  /* 0x0000820000047ab9 */ /* 0x000fe20000000a00 */
[----:B------:R-:W3:Y:S06]  /*0040*/  S2R R3, SR_CTAID.X ;  /* 0x0000000000037919 */ /* 0x000eec0000002500 */
[----:B------:R-:W4:Y:S08]  /*0050*/  LDC.64 R20, c[0x0][0x218] ;  /* 0x00008600ff147b82 */ /* 0x000f300000000a00 */
[----:B------:R-:W5:Y:S08]  /*0060*/  LDC.64 R22, c[0x0][0x210] ;  /* 0x00008400ff167b82 */ /* 0x000f700000000a00 */
[----:B------:R-:W5:Y:S01]  /*0070*/  LDC.64 R32, c[0x0][0x230] ;  /* 0x00008c00ff207b82 */ /* 0x000f620000000a00 */
[----:B-1----:R-:W-:-:S04]  /*0080*/  SHF.L.U32 R0, R0, 0x2, RZ ;  /* 0x0000000200007819 */ /* 0x002fc800000006ff */
[----:B------:R-:W-:-:S04]  /*0090*/  LOP3.LUT R0, R0, 0x1fc, RZ, 0xc0, !PT ;  /* 0x000001fc00007812 */ /* 0x000fc800078ec0ff */
[----:B---3--:R-:W-:-:S05]  /*00a0*/  LEA R2, R3, R0, 0xa ;  /* 0x0000000003027211 */ /* 0x008fca00078e50ff */
[----:B------:R-:W-:-:S05]  /*00b0*/  IMAD.HI R0, R2, 0x38e38e39, RZ ;  /* 0x38e38e3902007827 */ /* 0x000fca00078e02ff */
[----:B------:R-:W-:-:S04]  /*00c0*/  SHF.R.U32.HI R3, RZ, 0x1f, R0 ;  /* 0x0000001fff037819 */ /* 0x000fc80000011600 */
[----:B------:R-:W-:-:S05]  /*00d0*/  LEA.HI.SX32 R3, R0, R3, 0x1c ;  /* 0x0000000300037211 */ /* 0x000fca00078fe2ff */
[----:B------:R-:W-:-:S04]  /*00e0*/  IMAD R19, R3, -0x48, R2 ;  /* 0xffffffb803137824 */ /* 0x000fc800078e0202 */
[----:B--2---:R-:W-:-:S06]  /*00f0*/  IMAD.WIDE R12, R19, 0x4, R16 ;  /* 0x00000004130c7825 */ /* 0x004fcc00078e0210 */
[----:B------:R-:W2:Y:S01]  /*0100*/  LDG.E.EL.128 R12, desc[UR4][R12.64] ;  /* 0x000000040c0c7981 */ /* 0x000ea2000c2e1d00 */
[----:B------:R-:W-:Y:S01]  /*0110*/  IADD3 R3, R2, 0x200, RZ ;  /* 0x0000020002037810 */ /* 0x000fe20007ffe0ff */
[----:B----4-:R-:W-:-:S04]  /*0120*/  IMAD.WIDE R8, R19, 0x4, R20 ;  /* 0x0000000413087825 */ /* 0x010fc800078e0214 */
[----:B------:R-:W-:Y:S02]  /*0130*/  IMAD.HI R0, R3, 0x38e38e39, RZ ;  /* 0x38e38e3903007827 */ /* 0x000fe400078e02ff */
[----:B------:R-:W3:Y:S02]  /*0140*/  LDG.E.EL.128 R8, desc[UR4][R8.64] ;  /* 0x0000000408087981 */ /* 0x000ee4000c2e1d00 */
[----:B-----5:R-:W-:Y:S01]  /*0150*/  IMAD.WIDE R22, R2, 0x4, R22 ;  /* 0x0000000402167825 */ /* 0x020fe200078e0216 */
[----:B------:R-:W-:-:S04]  /*0160*/  SHF.R.U32.HI R25, RZ, 0x1f, R0 ;  /* 0x0000001fff197819 */ /* 0x000fc80000011600 */
[----:B------:R-:W3:Y:S01]  /*0170*/  LDG.E.128 R4, desc[UR4][R22.64] ;  /* 0x0000000416047981 */ /* 0x000ee2000c1e1d00 */
[----:B------:R-:W-:-:S03]  /*0180*/  LEA.HI.SX32 R0, R0, R25, 0x1c ;  /* 0x0000001900007211 */ /* 0x000fc600078fe2ff */
[----:B------:R1:W4:Y:S02]  /*0190*/  LDG.E.128 R28, desc[UR4][R22.64+0x800] ;  /* 0x00080004161c7981 */ /* 0x000324000c1e1d00 */
[----:B------:R-:W-:-:S04]  /*01a0*/  IMAD R3, R0, -0x48, R3 ;  /* 0xffffffb800037824 */ /* 0x000fc800078e0203 */
[----:B------:R-:W-:Y:S01]  /*01b0*/  IMAD.WIDE R24, R3, 0x4, R20 ;  /* 0x0000000403187825 */ /* 0x000fe200078e0214 */
[----:B-1----:R-:W1:Y:S05]  /*01c0*/  LDC.64 R22, c[0x0][0x228] ;  /* 0x00008a00ff167b82 */ /* 0x002e6a0000000a00 */
[----:B------:R-:W4:Y:S01]  /*01d0*/  LDG.E.EL.128 R24, desc[UR4][R24.64] ;  /* 0x0000000418187981 */ /* 0x000f22000c2e1d00 */
[----:B------:R-:W-:Y:S01]  /*01e0*/  HFMA2.MMA R0, -RZ, RZ, 1.625, 0 ;  /* 0x3e800000ff007435 */ /* 0x000fe200000001ff */
[----:B-1----:R-:W-:-:S04]  /*01f0*/  IMAD.WIDE R34, R19, 0x4, R22 ;  /* 0x0000000413227825 */ /* 0x002fc800078e0216 */
[----:B--2---:R-:W-:Y:S01]  /*0200*/  FADD R18, R12, 9.9999997473787516356e-06 ;  /* 0x3727c5ac0c127421 */ /* 0x004fe20000000000 */
[----:B------:R-:W-:-:S05]  /*0210*/  FADD R20, R13, 9.9999997473787516356e-06 ;  /* 0x3727c5ac0d147421 */ /* 0x000fca0000000000 */
[----:B------:R-:W1:Y:S01]  /*0220*/  MUFU.SQRT R18, R18 ;  /* 0x0000001200127308 */ /* 0x000e620000002000 */
[----:B------:R-:W-:-:S07]  /*0230*/  FADD R14, R14, 9.9999997473787516356e-06 ;  /* 0x3727c5ac0e0e7421 */ /* 0x000fce0000000000 */
[----:B------:R-:W2:Y:S01]  /*0240*/  MUFU.SQRT R20, R20 ;  /* 0x0000001400147308 */ /* 0x000ea20000002000 */
[----:B------:R-:W-:-:S07]  /*0250*/  FADD R15, R15, 9.9999997473787516356e-06 ;  /* 0x3727c5ac0f0f7421 */ /* 0x000fce0000000000 */
[----:B------:R-:W5:Y:S01]  /*0260*/  MUFU.SQRT R12, R14 ;  /* 0x0000000e000c7308 */ /* 0x000f620000002000 */
[----:B-1----:R-:W-:-:S07]  /*0270*/  FSETP.GT.AND P6, PT, R18, 8.50705917302346158658e+37, PT ;  /* 0x7e8000001200780b */ /* 0x002fce0003fc4000 */
[----:B------:R-:W1:Y:S01]  /*0280*/  MUFU.SQRT R13, R15 ;  /* 0x0000000f000d7308 */ /* 0x000e620000002000 */
[----:B--2---:R-:W-:Y:S02]  /*0290*/  FSETP.GT.AND P5, PT, R20, 8.50705917302346158658e+37, PT ;  /* 0x7e8000001400780b */ /* 0x004fe40003fa4000 */
[----:B------:R-:W-:Y:S02]  /*02a0*/  FSETP.GEU.AND P4, PT, R18, 1.175494350822287508e-38, PT ;  /* 0x008000001200780b */ /* 0x000fe40003f8e000 */
[----:B------:R-:W-:Y:S02]  /*02b0*/  FSETP.GEU.AND P3, PT, R20, 1.175494350822287508e-38, PT ;  /* 0x008000001400780b */ /* 0x000fe40003f6e000 */
[----:B-----5:R-:W-:Y:S01]  /*02c0*/  FSETP.GT.AND P2, PT, R12, 8.50705917302346158658e+37, PT ;  /* 0x7e8000000c00780b */ /* 0x020fe20003f44000 */
[----:B------:R-:W-:Y:S01]  /*02d0*/  @P6 FMUL R18, R18, 0.25 ;  /* 0x3e80000012126820 */ /* 0x000fe20000400000 */
[----:B---3--:R-:W-:Y:S01]  /*02e0*/  FADD R4, R4, -R8 ;  /* 0x8000000804047221 */ /* 0x008fe20000000000 */
[----:B------:R-:W-:-:S02]  /*02f0*/  FSETP.GEU.AND P0, PT, R12, 1.175494350822287508e-38, PT ;  /* 0x008000000c00780b */ /* 0x000fc40003f0e000 */
[----:B------:R-:W-:Y:S02]  /*0300*/  FSEL R8, R0, 1, P6 ;  /* 0x3f80000000087808 */ /* 0x000fe40003000000 */
[----:B------:R-:W-:Y:S01]  /*0310*/  @P5 FMUL R20, R20, 0.25 ;  /* 0x3e80000014145820 */ /* 0x000fe20000400000 */
[C---:B-1----:R-:W-:Y:S01]  /*0320*/  FSETP.GT.AND P1, PT, R13.reuse, 8.50705917302346158658e+37, PT ;  /* 0x7e8000000d00780b */ /* 0x042fe20003f24000 */
[----:B------:R-:W-:Y:S01]  /*0330*/  @!P4 FMUL R18, R18, 16777216 ;  /* 0x4b8000001212c820 */ /* 0x000fe20000400000 */
[----:B------:R-:W-:Y:S01]  /*0340*/  FSETP.GEU.AND P6, PT, R13, 1.175494350822287508e-38, PT ;  /* 0x008000000d00780b */ /* 0x000fe20003fce000 */
[----:B------:R-:W-:Y:S01]  /*0350*/  @!P3 FMUL R20, R20, 16777216 ;  /* 0x4b8000001414b820 */ /* 0x000fe20000400000 */
[----:B------:R-:W-:Y:S02]  /*0360*/  FADD R5, R5, -R9 ;  /* 0x8000000905057221 */ /* 0x000fe40000000000 */
[----:B------:R-:W1:Y:S01]  /*0370*/  MUFU.RCP R9, R18 ;  /* 0x0000001200097308 */ /* 0x000e620000001000 */
[----:B------:R-:W-:Y:S01]  /*0380*/  @P2 FMUL R12, R12, 0.25 ;  /* 0x3e8000000c0c2820 */ /* 0x000fe20000400000 */
[----:B------:R-:W-:-:S06]  /*0390*/  FADD R7, R7, -R11 ;  /* 0x8000000b07077221 */ /* 0x000fcc0000000000 */
[----:B------:R-:W2:Y:S01]  /*03a0*/  MUFU.RCP R20, R20 ;  /* 0x0000001400147308 */ /* 0x000ea20000001000 */
[----:B------:R-:W-:Y:S01]  /*03b0*/  @P1 FMUL R13, R13, 0.25 ;  /* 0x3e8000000d0d1820 */ /* 0x000fe20000400000 */
[----:B------:R-:W-:Y:S01]  /*03c0*/  @!P0 FMUL R12, R12, 16777216 ;  /* 0x4b8000000c0c8820 */ /* 0x000fe20000400000 */
[----:B------:R-:W-:Y:S01]  /*03d0*/  FSEL R11, R0, 1, P5 ;  /* 0x3f800000000b7808 */ /* 0x000fe20002800000 */
[----:B----4-:R-:W-:Y:S01]  /*03e0*/  FADD R29, R29, -R25 ;  /* 0x800000191d1d7221 */ /* 0x010fe20000000000 */
[----:B------:R-:W-:Y:S01]  /*03f0*/  @!P6 FMUL R13, R13, 16777216 ;  /* 0x4b8000000d0de820 */ /* 0x000fe20000400000 */
[----:B------:R-:W-:Y:S01]  /*0400*/  FADD R24, R28, -R24 ;  /* 0x800000181c187221 */ /* 0x000fe20000000000 */
[----:B------:R-:W-:Y:S01]  /*0410*/  @!P4 FMUL R8, R8, 16777216 ;  /* 0x4b8000000808c820 */ /* 0x000fe20000400000 */
[----:B------:R-:W3:Y:S01]  /*0420*/  MUFU.RCP R25, R12 ;  /* 0x0000000c00197308 */ /* 0x000ee20000001000 */
[----:B------:R-:W-:Y:S02]  /*0430*/  @!P3 FMUL R11, R11, 16777216 ;  /* 0x4b8000000b0bb820 */ /* 0x000fe40000400000 */
[----:B-1----:R-:W-:Y:S01]  /*0440*/  FMUL R9, R9, R8 ;  /* 0x0000000809097220 */ /* 0x002fe20000400000 */
[----:B------:R-:W-:-:S04]  /*0450*/  FSEL R8, R0, 1, P2 ;  /* 0x3f80000000087808 */ /* 0x000fc80001000000 */
[----:B------:R-:W1:Y:S01]  /*0460*/  MUFU.RCP R28, R13 ;  /* 0x0000000d001c7308 */ /* 0x000e620000001000 */
[----:B--2---:R-:W-:Y:S01]  /*0470*/  FMUL R18, R20, R11 ;  /* 0x0000000b14127220 */ /* 0x004fe20000400000 */
[----:B------:R-:W-:Y:S01]  /*0480*/  FSEL R11, R0, 1, P1 ;  /* 0x3f800000000b7808 */ /* 0x000fe20000800000 */
[----:B------:R-:W-:Y:S01]  /*0490*/  @!P0 FMUL R8, R8, 16777216 ;  /* 0x4b80000008088820 */ /* 0x000fe20000400000 */
[----:B------:R-:W-:-:S03]  /*04a0*/  FMUL R21, R9, R4 ;  /* 0x0000000409157220 */ /* 0x000fc60000400000 */
[----:B------:R-:W-:Y:S01]  /*04b0*/  @!P6 FMUL R11, R11, 16777216 ;  /* 0x4b8000000b0be820 */ /* 0x000fe20000400000 */
[----:B---3--:R-:W-:Y:S01]  /*04c0*/  FMUL R25, R25, R8 ;  /* 0x0000000819197220 */ /* 0x008fe20000400000 */
[----:B------:R-:W-:Y:S01]  /*04d0*/  FADD R6, R6, -R10 ;  /* 0x8000000a06067221 */ /* 0x000fe20000000000 */
[----:B0-----:R-:W-:-:S04]  /*04e0*/  IMAD.WIDE R8, R19, 0x4, R32 ;  /* 0x0000000413087825 */ /* 0x001fc800078e0220 */
[----:B------:R-:W-:Y:S01]  /*04f0*/  FMUL R18, R18, R5 ;  /* 0x0000000512127220 */ /* 0x000fe20000400000 */
[----:B-1----:R-:W-:Y:S01]  /*0500*/  FMUL R28, R28, R11 ;  /* 0x0000000b1c1c7220 */ /* 0x002fe20000400000 */
[----:B------:R-:W-:Y:S01]  /*0510*/  FMUL R25, R25, R6 ;  /* 0x0000000619197220 */ /* 0x000fe20000400000 */
[----:B------:R-:W2:Y:S02]  /*0520*/  LDG.E.EL.128 R8, desc[UR4][R8.64] ;  /* 0x0000000408087981 */ /* 0x000ea4000c2e1d00 */
[----:B------:R-:W-:Y:S02]  /*0530*/  FMUL R28, R28, R7 ;  /* 0x000000071c1c7220 */ /* 0x000fe40000400000 */
[----:B------:R-:W2:Y:S01]  /*0540*/  LDG.E.EL.128 R4, desc[UR4][R34.64] ;  /* 0x0000000422047981 */ /* 0x000ea2000c2e1d00 */
[----:B------:R-:W-:-:S06]  /*0550*/  IMAD.WIDE R12, R3, 0x4, R16 ;  /* 0x00000004030c7825 */ /* 0x000fcc00078e0210 */
[----:B------:R-:W3:Y:S01]  /*0560*/  LDG.E.EL.128 R12, desc[UR4][R12.64] ;  /* 0x000000040c0c7981 */ /* 0x000ee2000c2e1d00 */
[----:B------:R-:W-:-:S04]  /*0570*/  IMAD.WIDE R16, R3, 0x4, R22 ;  /* 0x0000000403107825 */ /* 0x000fc800078e0216 */
[----:B------:R-:W-:-:S04]  /*0580*/  IMAD.WIDE R22, R3, 0x4, R32 ;  /* 0x0000000403167825 */ /* 0x000fc800078e0220 */
[----:B--2---:R-:W-:Y:S01]  /*0590*/  FFMA R4, R4, R21, R8 ;  /* 0x0000001504047223 */ /* 0x004fe20000000008 */
[----:B------:R-:W-:Y:S01]  /*05a0*/  FFMA R5, R5, R18, R9 ;  /* 0x0000001205057223 */ /* 0x000fe20000000009 */
[----:B------:R-:W2:Y:S04]  /*05b0*/  LDG.E.EL.128 R20, desc[UR4][R22.64] ;  /* 0x0000000416147981 */ /* 0x000ea8000c2e1d00 */
[----:B------:R-:W2:Y:S01]  /*05c0*/  LDG.E.EL.128 R16, desc[UR4][R16.64] ;  /* 0x0000000410107981 */ /* 0x000ea2000c2e1d00 */
[----:B---3--:R-:W-:-:S06]  /*05d0*/  FADD R3, R12, 9.9999997473787516356e-06 ;  /* 0x3727c5ac0c037421 */ /* 0x008fcc0000000000 */
[----:B------:R-:W0:Y:S01]  /*05e0*/  MUFU.SQRT R3, R3 ;  /* 0x0000000300037308 */ /* 0x000e220000002000 */
[----:B------:R-:W-:Y:S01]  /*05f0*/  FADD R13, R13, 9.9999997473787516356e-06 ;  /* 0x3727c5ac0d0d7421 */ /* 0x000fe20000000000 */
[----:B------:R-:W-:Y:S01]  /*0600*/  FADD R14, R14, 9.9999997473787516356e-06 ;  /* 0x3727c5ac0e0e7421 */ /* 0x000fe20000000000 */
[----:B------:R-:W-:Y:S01]  /*0610*/  FADD R15, R15, 9.9999997473787516356e-06 ;  /* 0x3727c5ac0f0f7421 */ /* 0x000fe20000000000 */
[----:B------:R-:W-:Y:S01]  /*0620*/  FFMA R6, R6, R25, R10 ;  /* 0x0000001906067223 */ /* 0x000fe2000000000a */
[----:B------:R-:W-:-:S03]  /*0630*/  FFMA R7, R7, R28, R11 ;  /* 0x0000001c07077223 */ /* 0x000fc6000000000b */
[----:B------:R-:W1:Y:S08]  /*0640*/  MUFU.SQRT R11, R13 ;  /* 0x0000000d000b7308 */ /* 0x000e700000002000 */
[----:B------:R-:W3:Y:S01]  /*0650*/  MUFU.SQRT R12, R14 ;  /* 0x0000000e000c7308 */ /* 0x000ee20000002000 */
[----:B0-----:R-:W-:-:S07]  /*0660*/  FSETP.GT.AND P6, PT, R3, 8.50705917302346158658e+37, PT ;  /* 0x7e8000000300780b */ /* 0x001fce0003fc4000 */
[----:B------:R-:W0:Y:S01]  /*0670*/  MUFU.SQRT R10, R15 ;  /* 0x0000000f000a7308 */ /* 0x000e220000002000 */
[----:B------:R-:W-:Y:S02]  /*0680*/  FSETP.GEU.AND P5, PT, R3, 1.175494350822287508e-38, PT ;  /* 0x008000000300780b */ /* 0x000fe40003fae000 */
[----:B-1----:R-:W-:Y:S02]  /*0690*/  FSETP.GT.AND P4, PT, R11, 8.50705917302346158658e+37, PT ;  /* 0x7e8000000b00780b */ /* 0x002fe40003f84000 */
[----:B---3--:R-:W-:Y:S01]  /*06a0*/  FSETP.GT.AND P2, PT, R12, 8.50705917302346158658e+37, PT ;  /* 0x7e8000000c00780b */ /* 0x008fe20003f44000 */
[----:B------:R-:W-:Y:S01]  /*06b0*/  @P6 FMUL R3, R3, 0.25 ;  /* 0x3e80000003036820 */ /* 0x000fe20000400000 */
[----:B------:R-:W-:Y:S02]  /*06c0*/  FSEL R8, R0, 1, P6 ;  /* 0x3f80000000087808 */ /* 0x000fe40003000000 */
[----:B------:R-:W-:Y:S02]  /*06d0*/  FSETP.GEU.AND P3, PT, R11, 1.175494350822287508e-38, PT ;  /* 0x008000000b00780b */ /* 0x000fe40003f6e000 */
[----:B0-----:R-:W-:-:S02]  /*06e0*/  FSETP.GT.AND P1, PT, R10, 8.50705917302346158658e+37, PT ;  /* 0x7e8000000a00780b */ /* 0x001fc40003f24000 */
[----:B------:R-:W-:Y:S02]  /*06f0*/  FSETP.GEU.AND P0, PT, R12, 1.175494350822287508e-38, PT ;  /* 0x008000000c00780b */ /* 0x000fe40003f0e000 */
[----:B------:R-:W-:Y:S01]  /*0700*/  FSETP.GEU.AND P6, PT, R10, 1.175494350822287508e-38, PT ;  /* 0x008000000a00780b */ /* 0x000fe20003fce000 */
[----:B------:R-:W-:Y:S01]  /*0710*/  @!P5 FMUL R3, R3, 16777216 ;  /* 0x4b8000000303d820 */ /* 0x000fe20000400000 */
[----:B------:R-:W-:Y:S01]  /*0720*/  @P4 FMUL R11, R11, 0.25 ;  /* 0x3e8000000b0b4820 */ /* 0x000fe20000400000 */
[----:B------:R-:W-:-:S04]  /*0730*/  @P2 FMUL R12, R12, 0.25 ;  /* 0x3e8000000c0c2820 */ /* 0x000fc80000400000 */
[----:B------:R-:W0:Y:S02]  /*0740*/  MUFU.RCP R3, R3 ;  /* 0x0000000300037308 */ /* 0x000e240000001000 */
[----:B------:R-:W-:Y:S01]  /*0750*/  @P1 FMUL R10, R10, 0.25 ;  /* 0x3e8000000a0a1820 */ /* 0x000fe20000400000 */
[----:B------:R-:W-:Y:S01]  /*0760*/  @!P3 FMUL R11, R11, 16777216 ;  /* 0x4b8000000b0bb820 */ /* 0x000fe20000400000 */
[----:B------:R-:W-:Y:S02]  /*0770*/  @!P0 FMUL R12, R12, 16777216 ;  /* 0x4b8000000c0c8820 */ /* 0x000fe40000400000 */
[----:B------:R-:W-:Y:S01]  /*0780*/  @!P6 FMUL R10, R10, 16777216 ;  /* 0x4b8000000a0ae820 */ /* 0x000fe20000400000 */
[----:B------:R-:W-:Y:S02]  /*0790*/  @!P5 FMUL R8, R8, 16777216 ;  /* 0x4b8000000808d820 */ /* 0x000fe40000400000 */
[----:B------:R-:W1:Y:S01]  /*07a0*/  MUFU.RCP R11, R11 ;  /* 0x0000000b000b7308 */ /* 0x000e620000001000 */
[----:B------:R-:W-:-:S07]  /*07b0*/  FSEL R14, R0, 1, P4 ;  /* 0x3f800000000e7808 */ /* 0x000fce0002000000 */
[----:B------:R-:W3:Y:S01]  /*07c0*/  MUFU.RCP R12, R12 ;  /* 0x0000000c000c7308 */ /* 0x000ee20000001000 */
[----:B------:R-:W-:-:S07]  /*07d0*/  FSEL R13, R0, 1, P2 ;  /* 0x3f800000000d7808 */ /* 0x000fce0001000000 */
[----:B------:R-:W4:Y:S01]  /*07e0*/  MUFU.RCP R10, R10 ;  /* 0x0000000a000a7308 */ /* 0x000f220000001000 */
[----:B------:R-:W-:Y:S01]  /*07f0*/  FSEL R15, R0, 1, P1 ;  /* 0x3f800000000f7808 */ /* 0x000fe20000800000 */
[----:B0-----:R-:W-:Y:S02]  /*0800*/  FMUL R3, R3, R8 ;  /* 0x0000000803037220 */ /* 0x001fe40000400000 */
[----:B------:R-:W0:Y:S01]  /*0810*/  LDC.64 R8, c[0x0][0x238] ;  /* 0x00008e00ff087b82 */ /* 0x000e220000000a00 */
[----:B------:R-:W-:Y:S01]  /*0820*/  @!P3 FMUL R14, R14, 16777216 ;  /* 0x4b8000000e0eb820 */ /* 0x000fe20000400000 */
[----:B------:R-:W-:Y:S01]  /*0830*/  @!P0 FMUL R13, R13, 16777216 ;  /* 0x4b8000000d0d8820 */ /* 0x000fe20000400000 */
[----:B------:R-:W-:Y:S01]  /*0840*/  @!P6 FMUL R15, R15, 16777216 ;  /* 0x4b8000000f0fe820 */ /* 0x000fe20000400000 */
[----:B------:R-:W-:Y:S01]  /*0850*/  FADD R26, R30, -R26 ;  /* 0x8000001a1e1a7221 */ /* 0x000fe20000000000 */
[----:B------:R-:W-:Y:S01]  /*0860*/  FADD R27, R31, -R27 ;  /* 0x8000001b1f1b7221 */ /* 0x000fe20000000000 */
[----:B-1----:R-:W-:Y:S01]  /*0870*/  FMUL R14, R11, R14 ;  /* 0x0000000e0b0e7220 */ /* 0x002fe20000400000 */
[----:B---3--:R-:W-:Y:S01]  /*0880*/  FMUL R13, R12, R13 ;  /* 0x0000000d0c0d7220 */ /* 0x008fe20000400000 */
[----:B----4-:R-:W-:Y:S01]  /*0890*/  FMUL R0, R10, R15 ;  /* 0x0000000f0a007220 */ /* 0x010fe20000400000 */
[----:B------:R-:W-:Y:S01]  /*08a0*/  FMUL R3, R3, R24 ;  /* 0x0000001803037220 */ /* 0x000fe20000400000 */
[----:B------:R-:W-:Y:S01]  /*08b0*/  FMUL R14, R14, R29 ;  /* 0x0000001d0e0e7220 */ /* 0x000fe20000400000 */
[----:B------:R-:W-:Y:S01]  /*08c0*/  FMUL R13, R13, R26 ;  /* 0x0000001a0d0d7220 */ /* 0x000fe20000400000 */
[----:B------:R-:W-:Y:S01]  /*08d0*/  FMUL R0, R0, R27 ;  /* 0x0000001b00007220 */ /* 0x000fe20000400000 */
[----:B------:R-:W-:-:S02]  /*08e0*/  FSETP.GEU.AND P6, PT, R7, RZ, PT ;  /* 0x000000ff0700720b */ /* 0x000fc40003fce000 */
[----:B------:R-:W-:Y:S02]  /*08f0*/  FSETP.GEU.AND P0, PT, R6, RZ, PT ;  /* 0x000000ff0600720b */ /* 0x000fe40003f0e000 */
[----:B------:R-:W-:Y:S02]  /*0900*/  SEL R7, R7, RZ, P6 ;  /* 0x000000ff07077207 */ /* 0x000fe40003000000 */
[C---:B------:R-:W-:Y:S02]  /*0910*/  FSETP.GEU.AND P1, PT, R5.reuse, RZ, PT ;  /* 0x000000ff0500720b */ /* 0x040fe40003f2e000 */
[----:B------:R-:W-:Y:S01]  /*0920*/  FSETP.GEU.AND P2, PT, R4, RZ, PT ;  /* 0x000000ff0400720b */ /* 0x000fe20003f4e000 */
[----:B0-----:R-:W-:Y:S01]  /*0930*/  IMAD.WIDE R8, R2, 0x4, R8 ;  /* 0x0000000402087825 */ /* 0x001fe200078e0208 */
[----:B------:R-:W-:Y:S02]  /*0940*/  SEL R6, R6, RZ, P0 ;  /* 0x000000ff06067207 */ /* 0x000fe40000000000 */
[----:B------:R-:W-:-:S02]  /*0950*/  SEL R5, R5, RZ, P1 ;  /* 0x000000ff05057207 */ /* 0x000fc40000800000 */
[----:B------:R-:W-:-:S05]  /*0960*/  SEL R4, R4, RZ, P2 ;  /* 0x000000ff04047207 */ /* 0x000fca0001000000 */
[----:B------:R-:W-:Y:S01]  /*0970*/  STG.E.128 desc[UR4][R8.64], R4 ;  /* 0x0000000408007986 */ /* 0x000fe2000c101d04 */
[----:B--2---:R-:W-:Y:S01]  /*0980*/  FFMA R3, R16, R3, R20 ;  /* 0x0000000310037223 */ /* 0x004fe20000000014 */
[----:B------:R-:W-:Y:S01]  /*0990*/  FFMA R14, R17, R14, R21 ;  /* 0x0000000e110e7223 */ /* 0x000fe20000000015 */
[----:B------:R-:W-:Y:S01]  /*09a0*/  FFMA R13, R18, R13, R22 ;  /* 0x0000000d120d7223 */ /* 0x000fe20000000016 */
[----:B------:R-:W-:Y:S02]  /*09b0*/  FFMA R0, R19, R0, R23 ;  /* 0x0000000013007223 */ /* 0x000fe40000000017 */
[----:B------:R-:W-:Y:S02]  /*09c0*/  FSETP.GEU.AND P5, PT, R3, RZ, PT ;  /* 0x000000ff0300720b */ /* 0x000fe40003fae000 */
[----:B------:R-:W-:Y:S02]  /*09d0*/  FSETP.GEU.AND P3, PT, R13, RZ, PT ;  /* 0x000000ff0d00720b */ /* 0x000fe40003f6e000 */
[----:B------:R-:W-:-:S02]  /*09e0*/  FSETP.GEU.AND P4, PT, R14, RZ, PT ;  /* 0x000000ff0e00720b */ /* 0x000fc40003f8e000 */
[----:B------:R-:W-:Y:S02]  /*09f0*/  FSETP.GEU.AND P6, PT, R0, RZ, PT ;  /* 0x000000ff0000720b */ /* 0x000fe40003fce000 */
[----:B------:R-:W-:Y:S02]  /*0a00*/  SEL R18, R13, RZ, P3 ;  /* 0x000000ff0d127207 */ /* 0x000fe40001800000 */
[----:B------:R-:W-:Y:S02]  /*0a10*/  SEL R17, R14, RZ, P4 ;  /* 0x000000ff0e117207 */ /* 0x000fe40002000000 */
[----:B------:R-:W-:Y:S02]  /*0a20*/  SEL R16, R3, RZ, P5 ;  /* 0x000000ff03107207 */ /* 0x000fe40002800000 */
[----:B------:R-:W-:-:S05]  /*0a30*/  SEL R19, R0, RZ, P6 ;  /* 0x000000ff00137207 */ /* 0x000fca0003000000 */
[----:B------:R-:W-:Y:S01]  /*0a40*/  STG.E.128 desc[UR4][R8.64+0x800], R16 ;  /* 0x0008001008007986 */ /* 0x000fe2000c101d04 */
[----:B------:R-:W-:Y:S05]  /*0a50*/  EXIT ;  /* 0x000000000000794d */ /* 0x000fea0003800000 */
.L_x_0:
[----:B------:R-:W-:-:S00]  /*0a60*/  BRA `(.L_x_0) ;  /* 0xfffffffc00fc7947 */ /* 0x000fc0000383ffff */
[----:B------:R-:W-:-:S00]  /*0a70*/  NOP ;  /* 0x0000000000007918 */ /* 0x000fc00000000000 */
        /* <DEDUP_REMOVED lines=8> */
.L_x_1:


//--------------------- .nv.global.init           --------------------------
	.section	.nv.global.init,"aw",@progbits
.nv.global.init:
	.type		_$_str,@object
	.size		_$_str,(_$_str_$_2 - _$_str)
_$_str:
        /*0000*/ 	.byte	0x5f, 0x5f, 0x43, 0x55, 0x44, 0x41, 0x5f, 0x46, 0x54, 0x5a, 0x00
	.type		_$_str_$_2,@object
	.size		_$_str_$_2,(.L_1 - _$_str_$_2)
_$_str_$_2:
        /*000b*/ 	.byte	0x5f, 0x5f, 0x43, 0x55, 0x44, 0x41, 0x5f, 0x50, 0x52, 0x45, 0x43, 0x5f, 0x53, 0x51, 0x52, 0x54
        /*001b*/ 	.byte	0x00
.L_1:


//--------------------- .nv.constant0.triton_poi_fused__native_batch_norm_legit_no_training_relu_5 --------------------------
	.section	.nv.constant0.triton_poi_fused__native_batch_norm_legit_no_training_relu_5,"a",@progbits
	.sectionflags	@""
	.align	4
.nv.constant0.triton_poi_fused__native_batch_norm_legit_no_training_relu_5:
	.zero		580
